//
// Generated by NVIDIA NVVM Compiler
//
// Compiler Build ID: CL-36424714
// Cuda compilation tools, release 13.0, V13.0.88
// Based on NVVM 20.0.0
//

.version 9.0
.target sm_100
.address_size 64

	// .globl	_Z21countPrimesSequentialiiPi

.visible .entry _Z21countPrimesSequentialiiPi(
	.param .u32 _Z21countPrimesSequentialiiPi_param_0,
	.param .u32 _Z21countPrimesSequentialiiPi_param_1,
	.param .u64 .ptr .align 1 _Z21countPrimesSequentialiiPi_param_2
)
{
	.reg .pred 	%p<7>;
	.reg .b32 	%r<40>;
	.reg .b64 	%rd<3>;

	ld.param.u32 	%r12, [_Z21countPrimesSequentialiiPi_param_0];
	ld.param.u32 	%r13, [_Z21countPrimesSequentialiiPi_param_1];
	ld.param.u64 	%rd1, [_Z21countPrimesSequentialiiPi_param_2];
	mov.u32 	%r14, %ctaid.x;
	mov.u32 	%r15, %ntid.x;
	mov.u32 	%r16, %tid.x;
	mad.lo.s32 	%r17, %r14, %r15, %r16;
	mov.u32 	%r18, %nctaid.x;
	mul.lo.s32 	%r19, %r15, %r18;
	sub.s32 	%r20, %r19, %r12;
	add.s32 	%r21, %r20, %r13;
	div.u32 	%r22, %r21, %r19;
	mad.lo.s32 	%r35, %r22, %r17, %r12;
	add.s32 	%r23, %r22, %r35;
	add.s32 	%r24, %r23, -1;
	min.s32 	%r2, %r24, %r13;
	setp.gt.s32 	%p1, %r35, %r2;
	mov.b32 	%r39, 0;
	@%p1 bra 	$L__BB0_8;
	mov.b32 	%r39, 0;
$L__BB0_2:
	mov.u32 	%r3, %r35;
	setp.lt.s32 	%p2, %r3, 2;
	mov.b32 	%r26, 0;
	mov.u32 	%r38, %r26;
	@%p2 bra 	$L__BB0_7;
	setp.lt.u32 	%p3, %r3, 4;
	mov.b32 	%r27, 1;
	mov.u32 	%r38, %r27;
	@%p3 bra 	$L__BB0_7;
	mov.b32 	%r37, 2;
	bra.uni 	$L__BB0_6;
$L__BB0_5:
	add.s32 	%r5, %r37, 1;
	mad.lo.s32 	%r32, %r37, %r37, %r37;
	add.s32 	%r33, %r32, %r5;
	setp.gt.s32 	%p5, %r33, %r3;
	mov.u32 	%r37, %r5;
	mov.u32 	%r38, %r27;
	@%p5 bra 	$L__BB0_7;
$L__BB0_6:
	rem.u32 	%r30, %r3, %r37;
	setp.ne.s32 	%p4, %r30, 0;
	mov.u32 	%r38, %r26;
	@%p4 bra 	$L__BB0_5;
$L__BB0_7:
	add.s32 	%r39, %r38, %r39;
	add.s32 	%r35, %r3, 1;
	setp.lt.s32 	%p6, %r3, %r2;
	@%p6 bra 	$L__BB0_2;
$L__BB0_8:
	cvta.to.global.u64 	%rd2, %rd1;
	atom.global.add.u32 	%r34, [%rd2], %r39;
	ret;

}


// ===== COMPILED SASS (sm_100) =====

	.target	sm_100

	.elftype	@"ET_EXEC"


//--------------------- .note.nv.tkinfo           --------------------------
	.section	.note.nv.tkinfo,"",@"SHT_NOTE"
	.sectionflags	@"SHF_NOTE_NV_TKINFO"
	.tkinfo
        /*0018*/ 	.word	0x00000002
        /*0030*/ 	.string	""
        /*0030*/ 	.string	"ptxas"
        /*0030*/ 	.string	"Cuda compilation tools, release 13.0, V13.0.88"
        /*0030*/ 	.string	"Build cuda_13.0.r13.0/compiler.36424714_0"
        /*0030*/ 	.string	"-arch sm_100 -m 64 "



//--------------------- .note.nv.cuinfo           --------------------------
	.section	.note.nv.cuinfo,"",@"SHT_NOTE"
	.sectionflags	@"SHF_NOTE_NV_CUINFO"
        /*0018*/ 	.short	0x0002
        /*001a*/ 	.short	0x0064
        /*001c*/ 	.short	0x0082
	.zero		2


//--------------------- .nv.info                  --------------------------
	.section	.nv.info,"",@"SHT_CUDA_INFO"
	.align	4


	//----- nvinfo : EIATTR_REGCOUNT
	.align		4
        /*0000*/ 	.byte	0x04, 0x2f
        /*0002*/ 	.short	(.L_1 - .L_0)
	.align		4
.L_0:
        /*0004*/ 	.word	index@(_Z21countPrimesSequentialiiPi)
        /*0008*/ 	.word	0x0000000d


	//----- nvinfo : EIATTR_FRAME_SIZE
	.align		4
.L_1:
        /*000c*/ 	.byte	0x04, 0x11
        /*000e*/ 	.short	(.L_3 - .L_2)
	.align		4
.L_2:
        /*0010*/ 	.word	index@(_Z21countPrimesSequentialiiPi)
        /*0014*/ 	.word	0x00000000


	//----- nvinfo : EIATTR_MIN_STACK_SIZE
	.align		4
.L_3:
        /*0018*/ 	.byte	0x04, 0x12
        /*001a*/ 	.short	(.L_5 - .L_4)
	.align		4
.L_4:
        /*001c*/ 	.word	index@(_Z21countPrimesSequentialiiPi)
        /*0020*/ 	.word	0x00000000
.L_5:


//--------------------- .nv.compat                --------------------------
	.section	.nv.compat,"",@"SHT_CUDA_COMPAT_INFO"
	.align	4
        /*0000*/ 	.byte	0x02, 0x09, 0x00, 0x00, 0x02, 0x02, 0x01, 0x00, 0x02, 0x05, 0x05, 0x00, 0x03, 0x07, 0x01, 0x01
        /*0010*/ 	.byte	0x02, 0x03, 0x00, 0x00, 0x02, 0x06, 0x01, 0x00, 0x04, 0x0b, 0x08, 0x00, 0x09, 0x00, 0x00, 0x00
        /*0020*/ 	.byte	0x00, 0x00, 0x00, 0x00


//--------------------- .nv.info._Z21countPrimesSequentialiiPi --------------------------
	.section	.nv.info._Z21countPrimesSequentialiiPi,"",@"SHT_CUDA_INFO"
	.sectionflags	@""
	.align	4


	//----- nvinfo : EIATTR_CUDA_API_VERSION
	.align		4
        /*0000*/ 	.byte	0x04, 0x37
        /*0002*/ 	.short	(.L_7 - .L_6)
.L_6:
        /*0004*/ 	.word	0x00000082


	//----- nvinfo : EIATTR_KPARAM_INFO
	.align		4
.L_7:
        /*0008*/ 	.byte	0x04, 0x17
        /*000a*/ 	.short	(.L_9 - .L_8)
.L_8:
        /*000c*/ 	.word	0x00000000
        /*0010*/ 	.short	0x0002
        /*0012*/ 	.short	0x0008
        /*0014*/ 	.byte	0x00, 0xf5, 0x21, 0x00


	//----- nvinfo : EIATTR_KPARAM_INFO
	.align		4
.L_9:
        /*0018*/ 	.byte	0x04, 0x17
        /*001a*/ 	.short	(.L_11 - .L_10)
.L_10:
        /*001c*/ 	.word	0x00000000
        /*0020*/ 	.short	0x0001
        /*0022*/ 	.short	0x0004
        /*0024*/ 	.byte	0x00, 0xf0, 0x11, 0x00


	//----- nvinfo : EIATTR_KPARAM_INFO
	.align		4
.L_11:
        /*0028*/ 	.byte	0x04, 0x17
        /*002a*/ 	.short	(.L_13 - .L_12)
.L_12:
        /*002c*/ 	.word	0x00000000
        /*0030*/ 	.short	0x0000
        /*0032*/ 	.short	0x0000
        /*0034*/ 	.byte	0x00, 0xf0, 0x11, 0x00


	//----- nvinfo : EIATTR_SPARSE_MMA_MASK
	.align		4
.L_13:
        /*0038*/ 	.byte	0x03, 0x50
        /*003a*/ 	.short	0x0000


	//----- nvinfo : EIATTR_MAXREG_COUNT
	.align		4
        /*003c*/ 	.byte	0x03, 0x1b
        /*003e*/ 	.short	0x00ff


	//----- nvinfo : EIATTR_MERCURY_ISA_VERSION
	.align		4
        /*0040*/ 	.byte	0x03, 0x5f
        /*0042*/ 	.short	0x0101


	//----- nvinfo : EIATTR_INT_WARP_WIDE_INSTR_OFFSETS
	.align		4
        /*0044*/ 	.byte	0x04, 0x31
        /*0046*/ 	.short	(.L_15 - .L_14)


	//   ....[0]....
.L_14:
        /*0048*/ 	.word	0x000004d0


	//   ....[1]....
        /*004c*/ 	.word	0x000004f0


	//----- nvinfo : EIATTR_VRC_CTA_INIT_COUNT
	.align		4
.L_15:
        /*0050*/ 	.byte	0x02, 0x4a
	.zero		1
	.zero		1


	//----- nvinfo : EIATTR_EXIT_INSTR_OFFSETS
	.align		4
        /*0054*/ 	.byte	0x04, 0x1c
        /*0056*/ 	.short	(.L_17 - .L_16)


	//   ....[0]....
.L_16:
        /*0058*/ 	.word	0x00000540


	//----- nvinfo : EIATTR_CRS_STACK_SIZE
	.align		4
.L_17:
        /*005c*/ 	.byte	0x04, 0x1e
        /*005e*/ 	.short	(.L_19 - .L_18)
.L_18:
        /*0060*/ 	.word	0x00000000


	//----- nvinfo : EIATTR_CBANK_PARAM_SIZE
	.align		4
.L_19:
        /*0064*/ 	.byte	0x03, 0x19
        /*0066*/ 	.short	0x0010


	//----- nvinfo : EIATTR_PARAM_CBANK
	.align		4
        /*0068*/ 	.byte	0x04, 0x0a
        /*006a*/ 	.short	(.L_21 - .L_20)
	.align		4
.L_20:
        /*006c*/ 	.word	index@(.nv.constant0._Z21countPrimesSequentialiiPi)
        /*0070*/ 	.short	0x0380
        /*0072*/ 	.short	0x0010


	//----- nvinfo : EIATTR_SW_WAR
	.align		4
.L_21:
        /*0074*/ 	.byte	0x04, 0x36
        /*0076*/ 	.short	(.L_23 - .L_22)
.L_22:
        /*0078*/ 	.word	0x00000008
.L_23:


//--------------------- .nv.callgraph             --------------------------
	.section	.nv.callgraph,"",@"SHT_CUDA_CALLGRAPH"
	.align	4
	.sectionentsize	8
	.align		4
        /*0000*/ 	.word	0x00000000
	.align		4
        /*0004*/ 	.word	0xffffffff
	.align		4
        /*0008*/ 	.word	0x00000000
	.align		4
        /*000c*/ 	.word	0xfffffffe
	.align		4
        /*0010*/ 	.word	0x00000000
	.align		4
        /*0014*/ 	.word	0xfffffffd
	.align		4
        /*0018*/ 	.word	0x00000000
	.align		4
        /*001c*/ 	.word	0xfffffffc


//--------------------- .text._Z21countPrimesSequentialiiPi --------------------------
	.section	.text._Z21countPrimesSequentialiiPi,"ax",@progbits
	.align	128
        .global         _Z21countPrimesSequentialiiPi
        .type           _Z21countPrimesSequentialiiPi,@function
        .size           _Z21countPrimesSequentialiiPi,(.L_x_7 - _Z21countPrimesSequentialiiPi)
        .other          _Z21countPrimesSequentialiiPi,@"STO_CUDA_ENTRY STV_DEFAULT"
_Z21countPrimesSequentialiiPi:
.text._Z21countPrimesSequentialiiPi:
[----:B------:R-:W-:Y:S08]  /*0000*/  LDC R1, c[0x0][0x37c] ;  /* 0x0000df00ff017b82 */ /* 0x000ff00000000800 */
[----:B------:R-:W0:Y:S01]  /*0010*/  LDC R7, c[0x0][0x360] ;  /* 0x0000d800ff077b82 */ /* 0x000e220000000800 */
[----:B------:R-:W0:Y:S01]  /*0020*/  LDCU UR4, c[0x0][0x370] ;  /* 0x00006e00ff0477ac */ /* 0x000e220008000800 */
[----:B------:R-:W-:Y:S01]  /*0030*/  BSSY.RECONVERGENT B0, `(.L_x_0) ;  /* 0x0000048000007945 */ /* 0x000fe20003800200 */
[----:B------:R-:W1:Y:S05]  /*0040*/  LDCU.64 UR6, c[0x0][0x358] ;  /* 0x00006b00ff0677ac */ /* 0x000e6a0008000a00 */
[----:B------:R-:W2:Y:S01]  /*0050*/  LDC.64 R2, c[0x0][0x380] ;  /* 0x0000e000ff027b82 */ /* 0x000ea20000000a00 */
[----:B0-----:R-:W-:-:S07]  /*0060*/  IMAD R0, R7, UR4, RZ ;  /* 0x0000000407007c24 */ /* 0x001fce000f8e02ff */
[----:B------:R-:W0:Y:S01]  /*0070*/  S2UR UR4, SR_CTAID.X ;  /* 0x00000000000479c3 */ /* 0x000e220000002500 */
[----:B------:R-:W3:Y:S01]  /*0080*/  I2F.U32.RP R6, R0 ;  /* 0x0000000000067306 */ /* 0x000ee20000209000 */
[----:B------:R-:W-:Y:S01]  /*0090*/  IMAD.MOV R9, RZ, RZ, -R0 ;  /* 0x000000ffff097224 */ /* 0x000fe200078e0a00 */
[----:B------:R-:W-:-:S06]  /*00a0*/  ISETP.NE.U32.AND P2, PT, R0, RZ, PT ;  /* 0x000000ff0000720c */ /* 0x000fcc0003f45070 */
[----:B---3--:R-:W3:Y:S02]  /*00b0*/  MUFU.RCP R6, R6 ;  /* 0x0000000600067308 */ /* 0x008ee40000001000 */
[----:B---3--:R-:W-:-:S06]  /*00c0*/  VIADD R4, R6, 0xffffffe ;  /* 0x0ffffffe06047836 */ /* 0x008fcc0000000000 */
[----:B------:R3:W4:Y:S02]  /*00d0*/  F2I.FTZ.U32.TRUNC.NTZ R5, R4 ;  /* 0x0000000400057305 */ /* 0x000724000021f000 */
[----:B---3--:R-:W-:Y:S02]  /*00e0*/  HFMA2 R4, -RZ, RZ, 0, 0 ;  /* 0x00000000ff047431 */ /* 0x008fe400000001ff */
[----:B----4-:R-:W-:-:S04]  /*00f0*/  IMAD R9, R9, R5, RZ ;  /* 0x0000000509097224 */ /* 0x010fc800078e02ff */
[----:B------:R-:W-:Y:S01]  /*0100*/  IMAD.HI.U32 R8, R5, R9, R4 ;  /* 0x0000000905087227 */ /* 0x000fe200078e0004 */
[----:B--2---:R-:W-:Y:S01]  /*0110*/  IADD3 R5, PT, PT, R3, R0, -R2 ;  /* 0x0000000003057210 */ /* 0x004fe20007ffe802 */
[----:B------:R-:W0:Y:S04]  /*0120*/  S2R R4, SR_TID.X ;  /* 0x0000000000047919 */ /* 0x000e280000002100 */
[----:B------:R-:W-:-:S04]  /*0130*/  IMAD.HI.U32 R8, R8, R5, RZ ;  /* 0x0000000508087227 */ /* 0x000fc800078e00ff */
[----:B------:R-:W-:-:S04]  /*0140*/  IMAD.MOV R6, RZ, RZ, -R8 ;  /* 0x000000ffff067224 */ /* 0x000fc800078e0a08 */
[----:B------:R-:W-:-:S05]  /*0150*/  IMAD R5, R0, R6, R5 ;  /* 0x0000000600057224 */ /* 0x000fca00078e0205 */
[----:B------:R-:W-:-:S13]  /*0160*/  ISETP.GE.U32.AND P0, PT, R5, R0, PT ;  /* 0x000000000500720c */ /* 0x000fda0003f06070 */
[----:B------:R-:W-:Y:S01]  /*0170*/  @P0 IMAD.IADD R5, R5, 0x1, -R0 ;  /* 0x0000000105050824 */ /* 0x000fe200078e0a00 */
[----:B------:R-:W-:-:S04]  /*0180*/  @P0 IADD3 R8, PT, PT, R8, 0x1, RZ ;  /* 0x0000000108080810 */ /* 0x000fc80007ffe0ff */
[----:B------:R-:W-:Y:S01]  /*0190*/  ISETP.GE.U32.AND P1, PT, R5, R0, PT ;  /* 0x000000000500720c */ /* 0x000fe20003f26070 */
[----:B0-----:R-:W-:-:S12]  /*01a0*/  IMAD R5, R7, UR4, R4 ;  /* 0x0000000407057c24 */ /* 0x001fd8000f8e0204 */
[----:B------:R-:W-:Y:S01]  /*01b0*/  @P1 VIADD R8, R8, 0x1 ;  /* 0x0000000108081836 */ /* 0x000fe20000000000 */
[----:B------:R-:W-:Y:S01]  /*01c0*/  @!P2 LOP3.LUT R8, RZ, R0, RZ, 0x33, !PT ;  /* 0x00000000ff08a212 */ /* 0x000fe200078e33ff */
[----:B------:R-:W-:-:S04]  /*01d0*/  IMAD.MOV.U32 R0, RZ, RZ, RZ ;  /* 0x000000ffff007224 */ /* 0x000fc800078e00ff */
[----:B------:R-:W-:-:S05]  /*01e0*/  IMAD R5, R5, R8, R2 ;  /* 0x0000000805057224 */ /* 0x000fca00078e0202 */
[----:B------:R-:W-:-:S04]  /*01f0*/  IADD3 R8, PT, PT, R8, -0x1, R5 ;  /* 0xffffffff08087810 */ /* 0x000fc80007ffe005 */
[----:B------:R-:W-:-:S04]  /*0200*/  VIMNMX R8, PT, PT, R8, R3, PT ;  /* 0x0000000308087248 */ /* 0x000fc80003fe0100 */
[----:B------:R-:W-:-:S13]  /*0210*/  ISETP.GT.AND P0, PT, R5, R8, PT ;  /* 0x000000080500720c */ /* 0x000fda0003f04270 */
[----:B-1----:R-:W-:Y:S05]  /*0220*/  @P0 BRA `(.L_x_1) ;  /* 0x0000000000a00947 */ /* 0x002fea0003800000 */
[----:B------:R-:W-:-:S07]  /*0230*/  MOV R0, RZ ;  /* 0x000000ff00007202 */ /* 0x000fce0000000f00 */
.L_x_5:
[----:B------:R-:W-:Y:S01]  /*0240*/  ISETP.GE.AND P0, PT, R5, 0x2, PT ;  /* 0x000000020500780c */ /* 0x000fe20003f06270 */
[----:B------:R-:W-:Y:S01]  /*0250*/  BSSY.RECONVERGENT B1, `(.L_x_2) ;  /* 0x0000021000017945 */ /* 0x000fe20003800200 */
[----:B------:R-:W-:-:S11]  /*0260*/  IMAD.MOV.U32 R3, RZ, RZ, RZ ;  /* 0x000000ffff037224 */ /* 0x000fd600078e00ff */
[----:B------:R-:W-:Y:S05]  /*0270*/  @!P0 BRA `(.L_x_3) ;  /* 0x0000000000788947 */ /* 0x000fea0003800000 */
[----:B------:R-:W-:Y:S02]  /*0280*/  ISETP.GE.U32.AND P0, PT, R5, 0x4, PT ;  /* 0x000000040500780c */ /* 0x000fe40003f06070 */
[----:B------:R-:W-:-:S11]  /*0290*/  MOV R3, 0x1 ;  /* 0x0000000100037802 */ /* 0x000fd60000000f00 */
[----:B------:R-:W-:Y:S05]  /*02a0*/  @!P0 BRA `(.L_x_3) ;  /* 0x00000000006c8947 */ /* 0x000fea0003800000 */
[----:B------:R-:W-:-:S07]  /*02b0*/  IMAD.MOV.U32 R4, RZ, RZ, 0x2 ;  /* 0x00000002ff047424 */ /* 0x000fce00078e00ff */
.L_x_4:
[----:B------:R-:W0:Y:S01]  /*02c0*/  I2F.U32.RP R6, R4 ;  /* 0x0000000400067306 */ /* 0x000e220000209000 */
[----:B------:R-:W-:-:S07]  /*02d0*/  ISETP.NE.U32.AND P1, PT, R4, RZ, PT ;  /* 0x000000ff0400720c */ /* 0x000fce0003f25070 */
[----:B0-----:R-:W0:Y:S02]  /*02e0*/  MUFU.RCP R6, R6 ;  /* 0x0000000600067308 */ /* 0x001e240000001000 */
[----:B0-----:R-:W-:-:S06]  /*02f0*/  IADD3 R2, PT, PT, R6, 0xffffffe, RZ ;  /* 0x0ffffffe06027810 */ /* 0x001fcc0007ffe0ff */
[----:B------:R0:W1:Y:S02]  /*0300*/  F2I.FTZ.U32.TRUNC.NTZ R3, R2 ;  /* 0x0000000200037305 */ /* 0x000064000021f000 */
[----:B0-----:R-:W-:Y:S02]  /*0310*/  HFMA2 R2, -RZ, RZ, 0, 0 ;  /* 0x00000000ff027431 */ /* 0x001fe400000001ff */
[----:B-1----:R-:W-:-:S04]  /*0320*/  IMAD.MOV R7, RZ, RZ, -R3 ;  /* 0x000000ffff077224 */ /* 0x002fc800078e0a03 */
[----:B------:R-:W-:-:S04]  /*0330*/  IMAD R7, R7, R4, RZ ;  /* 0x0000000407077224 */ /* 0x000fc800078e02ff */
[----:B------:R-:W-:-:S06]  /*0340*/  IMAD.HI.U32 R10, R3, R7, R2 ;  /* 0x00000007030a7227 */ /* 0x000fcc00078e0002 */
[----:B------:R-:W-:-:S04]  /*0350*/  IMAD.HI.U32 R10, R10, R5, RZ ;  /* 0x000000050a0a7227 */ /* 0x000fc800078e00ff */
[----:B------:R-:W-:-:S04]  /*0360*/  IMAD.MOV R10, RZ, RZ, -R10 ;  /* 0x000000ffff0a7224 */ /* 0x000fc800078e0a0a */
[----:B------:R-:W-:-:S05]  /*0370*/  IMAD R3, R4, R10, R5 ;  /* 0x0000000a04037224 */ /* 0x000fca00078e0205 */
[----:B------:R-:W-:-:S13]  /*0380*/  ISETP.GE.U32.AND P0, PT, R3, R4, PT ;  /* 0x000000040300720c */ /* 0x000fda0003f06070 */
[----:B------:R-:W-:-:S04]  /*0390*/  @P0 IADD3 R3, PT, PT, R3, -R4, RZ ;  /* 0x8000000403030210 */ /* 0x000fc80007ffe0ff */
[----:B------:R-:W-:-:S13]  /*03a0*/  ISETP.GE.U32.AND P0, PT, R3, R4, PT ;  /* 0x000000040300720c */ /* 0x000fda0003f06070 */
[----:B------:R-:W-:Y:S01]  /*03b0*/  @P0 IMAD.IADD R3, R3, 0x1, -R4 ;  /* 0x0000000103030824 */ /* 0x000fe200078e0a04 */
[----:B------:R-:W-:-:S04]  /*03c0*/  @!P1 LOP3.LUT R3, RZ, R4, RZ, 0x33, !PT ;  /* 0x00000004ff039212 */ /* 0x000fc800078e33ff */
[----:B------:R-:W-:Y:S02]  /*03d0*/  ISETP.NE.AND P0, PT, R3, RZ, PT ;  /* 0x000000ff0300720c */ /* 0x000fe40003f05270 */
[----:B------:R-:W-:-:S11]  /*03e0*/  MOV R3, RZ ;  /* 0x000000ff00037202 */ /* 0x000fd60000000f00 */
[----:B------:R-:W-:Y:S05]  /*03f0*/  @!P0 BRA `(.L_x_3) ;  /* 0x0000000000188947 */ /* 0x000fea0003800000 */
[C---:B------:R-:W-:Y:S02]  /*0400*/  IMAD R3, R4.reuse, R4, R4 ;  /* 0x0000000404037224 */ /* 0x040fe400078e0204 */
[----:B------:R-:W-:-:S05]  /*0410*/  VIADD R4, R4, 0x1 ;  /* 0x0000000104047836 */ /* 0x000fca0000000000 */
[----:B------:R-:W-:-:S04]  /*0420*/  IADD3 R2, PT, PT, R4, R3, RZ ;  /* 0x0000000304027210 */ /* 0x000fc80007ffe0ff */
[----:B------:R-:W-:-:S13]  /*0430*/  ISETP.GT.AND P0, PT, R2, R5, PT ;  /* 0x000000050200720c */ /* 0x000fda0003f04270 */
[----:B------:R-:W-:Y:S05]  /*0440*/  @!P0 BRA `(.L_x_4) ;  /* 0xfffffffc009c8947 */ /* 0x000fea000383ffff */
[----:B------:R-:W-:-:S07]  /*0450*/  IMAD.MOV.U32 R3, RZ, RZ, 0x1 ;  /* 0x00000001ff037424 */ /* 0x000fce00078e00ff */
.L_x_3:
[----:B------:R-:W-:Y:S05]  /*0460*/  BSYNC.RECONVERGENT B1 ;  /* 0x0000000000017941 */ /* 0x000fea0003800200 */
.L_x_2:
[----:B------:R-:W-:Y:S01]  /*0470*/  ISETP.GE.AND P0, PT, R5, R8, PT ;  /* 0x000000080500720c */ /* 0x000fe20003f06270 */
[----:B------:R-:W-:Y:S01]  /*0480*/  IMAD.IADD R0, R3, 0x1, R0 ;  /* 0x0000000103007824 */ /* 0x000fe200078e0200 */
[----:B------:R-:W-:-:S11]  /*0490*/  IADD3 R5, PT, PT, R5, 0x1, RZ ;  /* 0x0000000105057810 */ /* 0x000fd60007ffe0ff */
[----:B------:R-:W-:Y:S05]  /*04a0*/  @!P0 BRA `(.L_x_5) ;  /* 0xfffffffc00648947 */ /* 0x000fea000383ffff */
.L_x_1:
[----:B------:R-:W-:Y:S05]  /*04b0*/  BSYNC.RECONVERGENT B0 ;  /* 0x0000000000007941 */ /* 0x000fea0003800200 */
.L_x_0:
[----:B------:R-:W0:Y:S01]  /*04c0*/  S2R R4, SR_LANEID ;  /* 0x0000000000047919 */ /* 0x000e220000000000 */
[----:B------:R-:W1:Y:S08]  /*04d0*/  REDUX.SUM UR5, R0 ;  /* 0x00000000000573c4 */ /* 0x000e70000000c000 */
[----:B------:R-:W2:Y:S01]  /*04e0*/  LDC.64 R2, c[0x0][0x388] ;  /* 0x0000e200ff027b82 */ /* 0x000ea20000000a00 */
[----:B------:R-:W-:-:S02]  /*04f0*/  VOTEU.ANY UR4, UPT, PT ;  /* 0x0000000000047886 */ /* 0x000fc400038e0100 */
[----:B------:R-:W-:Y:S01]  /*0500*/  UFLO.U32 UR4, UR4 ;  /* 0x00000004000472bd */ /* 0x000fe200080e0000 */
[----:B-1----:R-:W-:-:S05]  /*0510*/  MOV R5, UR5 ;  /* 0x0000000500057c02 */ /* 0x002fca0008000f00 */
[----:B0-----:R-:W-:-:S13]  /*0520*/  ISETP.EQ.U32.AND P0, PT, R4, UR4, PT ;  /* 0x0000000404007c0c */ /* 0x001fda000bf02070 */
[----:B--2---:R-:W-:Y:S01]  /*0530*/  @P0 REDG.E.ADD.STRONG.GPU desc[UR6][R2.64], R5 ;  /* 0x000000050200098e */ /* 0x004fe2000c12e106 */
[----:B------:R-:W-:Y:S05]  /*0540*/  EXIT ;  /* 0x000000000000794d */ /* 0x000fea0003800000 */
.L_x_6:
[----:B------:R-:W-:-:S00]  /*0550*/  BRA `(.L_x_6) ;  /* 0xfffffffc00fc7947 */ /* 0x000fc0000383ffff */
[----:B------:R-:W-:-:S00]  /*0560*/  NOP ;  /* 0x0000000000007918 */ /* 0x000fc00000000000 */
        /* <DEDUP_REMOVED lines=9> */
.L_x_7:


//--------------------- .nv.shared.reserved.0     --------------------------
	.section	.nv.shared.reserved.0,"aw",@nobits
	.weak		__nv_reservedSMEM_offset_0_alias
	.size		__nv_reservedSMEM_offset_0_alias, 0, 64
	.other		__nv_reservedSMEM_offset_0_alias,@"STO_CUDA_RESERVED_SHARED STV_DEFAULT"
__nv_reservedSMEM_offset_0_alias:
	.zero		0
	.zero		64


//--------------------- .nv.constant0._Z21countPrimesSequentialiiPi --------------------------
	.section	.nv.constant0._Z21countPrimesSequentialiiPi,"a",@progbits
	.sectionflags	@""
	.align	4
.nv.constant0._Z21countPrimesSequentialiiPi:
	.zero		912


//--------------------- SYMBOLS --------------------------

	.type		.nv.reservedSmem.offset0,@object
	.size		.nv.reservedSmem.offset0,0x4
